//
// Generated by NVIDIA NVVM Compiler
//
// Compiler Build ID: CL-36424714
// Cuda compilation tools, release 13.0, V13.0.88
// Based on NVVM 20.0.0
//

.version 9.0
.target sm_100
.address_size 64

	// .globl	_Z25unique_idx_calc_threadIdxPi
.extern .func  (.param .b32 func_retval0) vprintf
(
	.param .b64 vprintf_param_0,
	.param .b64 vprintf_param_1
)
;
.global .align 1 .b8 $str[29] = {116, 104, 114, 101, 97, 100, 73, 100, 120, 32, 58, 32, 37, 100, 44, 32, 118, 97, 108, 117, 101, 32, 58, 32, 37, 100, 32, 10};
.global .align 1 .b8 $str$1[58] = {98, 108, 111, 99, 107, 73, 100, 120, 46, 120, 32, 58, 32, 37, 100, 44, 32, 116, 104, 114, 101, 97, 100, 73, 100, 120, 46, 120, 32, 58, 32, 37, 100, 44, 32, 103, 105, 100, 32, 58, 32, 37, 100, 44, 32, 118, 97, 108, 117, 101, 32, 58, 32, 37, 100, 32, 10};

.visible .entry _Z25unique_idx_calc_threadIdxPi(
	.param .u64 .ptr .align 1 _Z25unique_idx_calc_threadIdxPi_param_0
)
{
	.local .align 8 .b8 	__local_depot0[8];
	.reg .b64 	%SP;
	.reg .b64 	%SPL;
	.reg .b32 	%r<5>;
	.reg .b64 	%rd<9>;

	mov.u64 	%SPL, __local_depot0;
	cvta.local.u64 	%SP, %SPL;
	ld.param.u64 	%rd1, [_Z25unique_idx_calc_threadIdxPi_param_0];
	cvta.to.global.u64 	%rd2, %rd1;
	add.u64 	%rd3, %SP, 0;
	add.u64 	%rd4, %SPL, 0;
	mov.u32 	%r1, %tid.x;
	mul.wide.u32 	%rd5, %r1, 4;
	add.s64 	%rd6, %rd2, %rd5;
	ld.global.u32 	%r2, [%rd6];
	st.local.v2.u32 	[%rd4], {%r1, %r2};
	mov.u64 	%rd7, $str;
	cvta.global.u64 	%rd8, %rd7;
	{ // callseq 0, 0
	.param .b64 param0;
	st.param.b64 	[param0], %rd8;
	.param .b64 param1;
	st.param.b64 	[param1], %rd3;
	.param .b32 retval0;
	call.uni (retval0), 
	vprintf, 
	(
	param0, 
	param1
	);
	ld.param.b32 	%r3, [retval0];
	} // callseq 0
	ret;

}
	// .globl	_Z22unique_gid_calculationPi
.visible .entry _Z22unique_gid_calculationPi(
	.param .u64 .ptr .align 1 _Z22unique_gid_calculationPi_param_0
)
{
	.local .align 16 .b8 	__local_depot1[16];
	.reg .b64 	%SP;
	.reg .b64 	%SPL;
	.reg .b32 	%r<8>;
	.reg .b64 	%rd<9>;

	mov.u64 	%SPL, __local_depot1;
	cvta.local.u64 	%SP, %SPL;
	ld.param.u64 	%rd1, [_Z22unique_gid_calculationPi_param_0];
	cvta.to.global.u64 	%rd2, %rd1;
	add.u64 	%rd3, %SP, 0;
	add.u64 	%rd4, %SPL, 0;
	mov.u32 	%r1, %tid.x;
	mov.u32 	%r2, %ctaid.x;
	mov.u32 	%r3, %ntid.x;
	mad.lo.s32 	%r4, %r2, %r3, %r1;
	mul.wide.s32 	%rd5, %r4, 4;
	add.s64 	%rd6, %rd2, %rd5;
	ld.global.u32 	%r5, [%rd6];
	st.local.v4.u32 	[%rd4], {%r2, %r1, %r4, %r5};
	mov.u64 	%rd7, $str$1;
	cvta.global.u64 	%rd8, %rd7;
	{ // callseq 1, 0
	.param .b64 param0;
	st.param.b64 	[param0], %rd8;
	.param .b64 param1;
	st.param.b64 	[param1], %rd3;
	.param .b32 retval0;
	call.uni (retval0), 
	vprintf, 
	(
	param0, 
	param1
	);
	ld.param.b32 	%r6, [retval0];
	} // callseq 1
	ret;

}


// ===== COMPILED SASS (sm_100) =====

	.target	sm_100

	.elftype	@"ET_EXEC"


//--------------------- .note.nv.tkinfo           --------------------------
	.section	.note.nv.tkinfo,"",@"SHT_NOTE"
	.sectionflags	@"SHF_NOTE_NV_TKINFO"
	.tkinfo
        /*0018*/ 	.word	0x00000002
        /*0030*/ 	.string	""
        /*0030*/ 	.string	"ptxas"
        /*0030*/ 	.string	"Cuda compilation tools, release 13.0, V13.0.88"
        /*0030*/ 	.string	"Build cuda_13.0.r13.0/compiler.36424714_0"
        /*0030*/ 	.string	"-arch sm_100 -m 64 "



//--------------------- .note.nv.cuinfo           --------------------------
	.section	.note.nv.cuinfo,"",@"SHT_NOTE"
	.sectionflags	@"SHF_NOTE_NV_CUINFO"
        /*0018*/ 	.short	0x0002
        /*001a*/ 	.short	0x0064
        /*001c*/ 	.short	0x0082
	.zero		2


//--------------------- .nv.info                  --------------------------
	.section	.nv.info,"",@"SHT_CUDA_INFO"
	.align	4


	//----- nvinfo : EIATTR_REGCOUNT
	.align		4
        /*0000*/ 	.byte	0x04, 0x2f
        /*0002*/ 	.short	(.L_3 - .L_2)
	.align		4
.L_2:
        /*0004*/ 	.word	index@(_Z25unique_idx_calc_threadIdxPi)
        /*0008*/ 	.word	0x00000018


	//----- nvinfo : EIATTR_FRAME_SIZE
	.align		4
.L_3:
        /*000c*/ 	.byte	0x04, 0x11
        /*000e*/ 	.short	(.L_5 - .L_4)
	.align		4
.L_4:
        /*0010*/ 	.word	index@(_Z25unique_idx_calc_threadIdxPi)
        /*0014*/ 	.word	0x00000008


	//----- nvinfo : EIATTR_REGCOUNT
	.align		4
.L_5:
        /*0018*/ 	.byte	0x04, 0x2f
        /*001a*/ 	.short	(.L_7 - .L_6)
	.align		4
.L_6:
        /*001c*/ 	.word	index@(_Z22unique_gid_calculationPi)
        /*0020*/ 	.word	0x00000018


	//----- nvinfo : EIATTR_FRAME_SIZE
	.align		4
.L_7:
        /*0024*/ 	.byte	0x04, 0x11
        /*0026*/ 	.short	(.L_9 - .L_8)
	.align		4
.L_8:
        /*0028*/ 	.word	index@(_Z22unique_gid_calculationPi)
        /*002c*/ 	.word	0x00000010


	//----- nvinfo : EIATTR_MIN_STACK_SIZE
	.align		4
.L_9:
        /*0030*/ 	.byte	0x04, 0x12
        /*0032*/ 	.short	(.L_11 - .L_10)
	.align		4
.L_10:
        /*0034*/ 	.word	index@(_Z22unique_gid_calculationPi)
        /*0038*/ 	.word	0x00000010


	//----- nvinfo : EIATTR_MIN_STACK_SIZE
	.align		4
.L_11:
        /*003c*/ 	.byte	0x04, 0x12
        /*003e*/ 	.short	(.L_13 - .L_12)
	.align		4
.L_12:
        /*0040*/ 	.word	index@(_Z25unique_idx_calc_threadIdxPi)
        /*0044*/ 	.word	0x00000008
.L_13:


//--------------------- .nv.compat                --------------------------
	.section	.nv.compat,"",@"SHT_CUDA_COMPAT_INFO"
	.align	4
        /*0000*/ 	.byte	0x02, 0x09, 0x00, 0x00, 0x02, 0x02, 0x01, 0x00, 0x02, 0x05, 0x05, 0x00, 0x03, 0x07, 0x01, 0x01
        /*0010*/ 	.byte	0x02, 0x03, 0x00, 0x00, 0x02, 0x06, 0x01, 0x00, 0x04, 0x0b, 0x08, 0x00, 0x09, 0x00, 0x00, 0x00
        /*0020*/ 	.byte	0x00, 0x00, 0x00, 0x00


//--------------------- .nv.info._Z22unique_gid_calculationPi --------------------------
	.section	.nv.info._Z22unique_gid_calculationPi,"",@"SHT_CUDA_INFO"
	.sectionflags	@""
	.align	4


	//----- nvinfo : EIATTR_CUDA_API_VERSION
	.align		4
        /*0000*/ 	.byte	0x04, 0x37
        /*0002*/ 	.short	(.L_15 - .L_14)
.L_14:
        /*0004*/ 	.word	0x00000082


	//----- nvinfo : EIATTR_KPARAM_INFO
	.align		4
.L_15:
        /*0008*/ 	.byte	0x04, 0x17
        /*000a*/ 	.short	(.L_17 - .L_16)
.L_16:
        /*000c*/ 	.word	0x00000000
        /*0010*/ 	.short	0x0000
        /*0012*/ 	.short	0x0000
        /*0014*/ 	.byte	0x00, 0xf5, 0x21, 0x00


	//----- nvinfo : EIATTR_SPARSE_MMA_MASK
	.align		4
.L_17:
        /*0018*/ 	.byte	0x03, 0x50
        /*001a*/ 	.short	0x0000


	//----- nvinfo : EIATTR_MAXREG_COUNT
	.align		4
        /*001c*/ 	.byte	0x03, 0x1b
        /*001e*/ 	.short	0x00ff


	//----- nvinfo : EIATTR_EXTERNS
	.align		4
        /*0020*/ 	.byte	0x04, 0x0f
        /*0022*/ 	.short	(.L_19 - .L_18)


	//   ....[0]....
	.align		4
.L_18:
        /*0024*/ 	.word	index@(vprintf)


	//----- nvinfo : EIATTR_MERCURY_ISA_VERSION
	.align		4
.L_19:
        /*0028*/ 	.byte	0x03, 0x5f
        /*002a*/ 	.short	0x0101


	//----- nvinfo : EIATTR_VRC_CTA_INIT_COUNT
	.align		4
        /*002c*/ 	.byte	0x02, 0x4a
	.zero		1
	.zero		1


	//----- nvinfo : EIATTR_SYSCALL_OFFSETS
	.align		4
        /*0030*/ 	.byte	0x04, 0x46
        /*0032*/ 	.short	(.L_21 - .L_20)


	//   ....[0]....
.L_20:
        /*0034*/ 	.word	0x00000150


	//----- nvinfo : EIATTR_EXIT_INSTR_OFFSETS
	.align		4
.L_21:
        /*0038*/ 	.byte	0x04, 0x1c
        /*003a*/ 	.short	(.L_23 - .L_22)


	//   ....[0]....
.L_22:
        /*003c*/ 	.word	0x00000160


	//----- nvinfo : EIATTR_CBANK_PARAM_SIZE
	.align		4
.L_23:
        /*0040*/ 	.byte	0x03, 0x19
        /*0042*/ 	.short	0x0008


	//----- nvinfo : EIATTR_PARAM_CBANK
	.align		4
        /*0044*/ 	.byte	0x04, 0x0a
        /*0046*/ 	.short	(.L_25 - .L_24)
	.align		4
.L_24:
        /*0048*/ 	.word	index@(.nv.constant0._Z22unique_gid_calculationPi)
        /*004c*/ 	.short	0x0380
        /*004e*/ 	.short	0x0008


	//----- nvinfo : EIATTR_SW_WAR
	.align		4
.L_25:
        /*0050*/ 	.byte	0x04, 0x36
        /*0052*/ 	.short	(.L_27 - .L_26)
.L_26:
        /*0054*/ 	.word	0x00000008
.L_27:


//--------------------- .nv.info._Z25unique_idx_calc_threadIdxPi --------------------------
	.section	.nv.info._Z25unique_idx_calc_threadIdxPi,"",@"SHT_CUDA_INFO"
	.sectionflags	@""
	.align	4


	//----- nvinfo : EIATTR_CUDA_API_VERSION
	.align		4
        /*0000*/ 	.byte	0x04, 0x37
        /*0002*/ 	.short	(.L_29 - .L_28)
.L_28:
        /*0004*/ 	.word	0x00000082


	//----- nvinfo : EIATTR_KPARAM_INFO
	.align		4
.L_29:
        /*0008*/ 	.byte	0x04, 0x17
        /*000a*/ 	.short	(.L_31 - .L_30)
.L_30:
        /*000c*/ 	.word	0x00000000
        /*0010*/ 	.short	0x0000
        /*0012*/ 	.short	0x0000
        /*0014*/ 	.byte	0x00, 0xf5, 0x21, 0x00


	//----- nvinfo : EIATTR_SPARSE_MMA_MASK
	.align		4
.L_31:
        /*0018*/ 	.byte	0x03, 0x50
        /*001a*/ 	.short	0x0000


	//----- nvinfo : EIATTR_MAXREG_COUNT
	.align		4
        /*001c*/ 	.byte	0x03, 0x1b
        /*001e*/ 	.short	0x00ff


	//----- nvinfo : EIATTR_EXTERNS
	.align		4
        /*0020*/ 	.byte	0x04, 0x0f
        /*0022*/ 	.short	(.L_33 - .L_32)


	//   ....[0]....
	.align		4
.L_32:
        /*0024*/ 	.word	index@(vprintf)


	//----- nvinfo : EIATTR_MERCURY_ISA_VERSION
	.align		4
.L_33:
        /*0028*/ 	.byte	0x03, 0x5f
        /*002a*/ 	.short	0x0101


	//----- nvinfo : EIATTR_VRC_CTA_INIT_COUNT
	.align		4
        /*002c*/ 	.byte	0x02, 0x4a
	.zero		1
	.zero		1


	//----- nvinfo : EIATTR_SYSCALL_OFFSETS
	.align		4
        /*0030*/ 	.byte	0x04, 0x46
        /*0032*/ 	.short	(.L_35 - .L_34)


	//   ....[0]....
.L_34:
        /*0034*/ 	.word	0x00000120


	//----- nvinfo : EIATTR_EXIT_INSTR_OFFSETS
	.align		4
.L_35:
        /*0038*/ 	.byte	0x04, 0x1c
        /*003a*/ 	.short	(.L_37 - .L_36)


	//   ....[0]....
.L_36:
        /*003c*/ 	.word	0x00000130


	//----- nvinfo : EIATTR_CBANK_PARAM_SIZE
	.align		4
.L_37:
        /*0040*/ 	.byte	0x03, 0x19
        /*0042*/ 	.short	0x0008


	//----- nvinfo : EIATTR_PARAM_CBANK
	.align		4
        /*0044*/ 	.byte	0x04, 0x0a
        /*0046*/ 	.short	(.L_39 - .L_38)
	.align		4
.L_38:
        /*0048*/ 	.word	index@(.nv.constant0._Z25unique_idx_calc_threadIdxPi)
        /*004c*/ 	.short	0x0380
        /*004e*/ 	.short	0x0008


	//----- nvinfo : EIATTR_SW_WAR
	.align		4
.L_39:
        /*0050*/ 	.byte	0x04, 0x36
        /*0052*/ 	.short	(.L_41 - .L_40)
.L_40:
        /*0054*/ 	.word	0x00000008
.L_41:


//--------------------- .nv.callgraph             --------------------------
	.section	.nv.callgraph,"",@"SHT_CUDA_CALLGRAPH"
	.align	4
	.sectionentsize	8
	.align		4
        /*0000*/ 	.word	0x00000000
	.align		4
        /*0004*/ 	.word	0xffffffff
	.align		4
        /*0008*/ 	.word	index@(_Z22unique_gid_calculationPi)
	.align		4
        /*000c*/ 	.word	index@(vprintf)
	.align		4
        /*0010*/ 	.word	index@(_Z25unique_idx_calc_threadIdxPi)
	.align		4
        /*0014*/ 	.word	index@(vprintf)
	.align		4
        /*0018*/ 	.word	0x00000000
	.align		4
        /*001c*/ 	.word	0xfffffffe
	.align		4
        /*0020*/ 	.word	0x00000000
	.align		4
        /*0024*/ 	.word	0xfffffffd
	.align		4
        /*0028*/ 	.word	0x00000000
	.align		4
        /*002c*/ 	.word	0xfffffffc


//--------------------- .nv.constant4             --------------------------
	.section	.nv.constant4,"a",@progbits
	.align	8
	.align		8
.nv.constant4:
        /*0000*/ 	.dword	vprintf
	.align		8
        /*0008*/ 	.dword	$str
	.align		8
        /*0010*/ 	.dword	$str$1


//--------------------- .text._Z22unique_gid_calculationPi --------------------------
	.section	.text._Z22unique_gid_calculationPi,"ax",@progbits
	.align	128
        .global         _Z22unique_gid_calculationPi
        .type           _Z22unique_gid_calculationPi,@function
        .size           _Z22unique_gid_calculationPi,(.L_x_4 - _Z22unique_gid_calculationPi)
        .other          _Z22unique_gid_calculationPi,@"STO_CUDA_ENTRY STV_DEFAULT"
_Z22unique_gid_calculationPi:
.text._Z22unique_gid_calculationPi:
[----:B------:R-:W0:Y:S01]  /*0000*/  LDC R1, c[0x0][0x37c] ;  /* 0x0000df00ff017b82 */ /* 0x000e220000000800 */
[----:B------:R-:W1:Y:S07]  /*0010*/  S2R R13, SR_TID.X ;  /* 0x00000000000d7919 */ /* 0x000e6e0000002100 */
[----:B------:R-:W2:Y:S01]  /*0020*/  LDC.64 R2, c[0x0][0x380] ;  /* 0x0000e000ff027b82 */ /* 0x000ea20000000a00 */
[----:B------:R-:W3:Y:S01]  /*0030*/  LDCU UR6, c[0x0][0x2fc] ;  /* 0x00005f80ff0677ac */ /* 0x000ee20008000800 */
[----:B0-----:R-:W-:Y:S01]  /*0040*/  VIADD R1, R1, 0xfffffff0 ;  /* 0xfffffff001017836 */ /* 0x001fe20000000000 */
[----:B------:R-:W1:Y:S01]  /*0050*/  S2R R12, SR_CTAID.X ;  /* 0x00000000000c7919 */ /* 0x000e620000002500 */
[----:B------:R-:W1:Y:S01]  /*0060*/  LDCU UR7, c[0x0][0x360] ;  /* 0x00006c00ff0777ac */ /* 0x000e620008000800 */
[----:B------:R-:W0:Y:S01]  /*0070*/  LDCU.64 UR4, c[0x0][0x358] ;  /* 0x00006b00ff0477ac */ /* 0x000e220008000a00 */
[----:B------:R-:W-:Y:S01]  /*0080*/  MOV R0, 0x0 ;  /* 0x0000000000007802 */ /* 0x000fe20000000f00 */
[----:B------:R-:W4:Y:S01]  /*0090*/  LDCU.64 UR8, c[0x4][0x10] ;  /* 0x01000200ff0877ac */ /* 0x000f220008000a00 */
[----:B-1----:R-:W-:-:S04]  /*00a0*/  IMAD R14, R12, UR7, R13 ;  /* 0x000000070c0e7c24 */ /* 0x002fc8000f8e020d */
[----:B--2---:R-:W-:-:S05]  /*00b0*/  IMAD.WIDE R2, R14, 0x4, R2 ;  /* 0x000000040e027825 */ /* 0x004fca00078e0202 */
[----:B0-----:R-:W2:Y:S01]  /*00c0*/  LDG.E R15, desc[UR4][R2.64] ;  /* 0x00000004020f7981 */ /* 0x001ea2000c1e1900 */
[----:B------:R-:W0:Y:S01]  /*00d0*/  LDCU UR4, c[0x0][0x2f8] ;  /* 0x00005f00ff0477ac */ /* 0x000e220008000800 */
[----:B------:R1:W1:Y:S01]  /*00e0*/  LDC.64 R8, c[0x4][R0] ;  /* 0x0100000000087b82 */ /* 0x0002620000000a00 */
[----:B----4-:R-:W-:Y:S01]  /*00f0*/  IMAD.U32 R4, RZ, RZ, UR8 ;  /* 0x00000008ff047e24 */ /* 0x010fe2000f8e00ff */
[----:B------:R-:W-:Y:S02]  /*0100*/  MOV R5, UR9 ;  /* 0x0000000900057c02 */ /* 0x000fe40008000f00 */
[----:B0-----:R-:W-:-:S04]  /*0110*/  IADD3 R6, P0, PT, R1, UR4, RZ ;  /* 0x0000000401067c10 */ /* 0x001fc8000ff1e0ff */
[----:B---3--:R-:W-:Y:S01]  /*0120*/  IADD3.X R7, PT, PT, RZ, UR6, RZ, P0, !PT ;  /* 0x00000006ff077c10 */ /* 0x008fe200087fe4ff */
[----:B-12---:R0:W-:Y:S08]  /*0130*/  STL.128 [R1], R12 ;  /* 0x0000000c01007387 */ /* 0x0061f00000100c00 */
[----:B------:R-:W-:-:S07]  /*0140*/  LEPC R20, `(.L_x_0) ;  /* 0x000000001014794e */ /* 0x000fce0000000000 */
[----:B0-----:R-:W-:Y:S05]  /*0150*/  CALL.ABS.NOINC R8 ;  /* 0x0000000008007343 */ /* 0x001fea0003c00000 */
.L_x_0:
[----:B------:R-:W-:Y:S05]  /*0160*/  EXIT ;  /* 0x000000000000794d */ /* 0x000fea0003800000 */
.L_x_1:
[----:B------:R-:W-:-:S00]  /*0170*/  BRA `(.L_x_1) ;  /* 0xfffffffc00fc7947 */ /* 0x000fc0000383ffff */
[----:B------:R-:W-:-:S00]  /*0180*/  NOP ;  /* 0x0000000000007918 */ /* 0x000fc00000000000 */
[----:B------:R-:W-:-:S00]  /*0190*/  NOP ;  /* 0x0000000000007918 */ /* 0x000fc00000000000 */
[----:B------:R-:W-:-:S00]  /*01a0*/  NOP ;  /* 0x0000000000007918 */ /* 0x000fc00000000000 */
[----:B------:R-:W-:-:S00]  /*01b0*/  NOP ;  /* 0x0000000000007918 */ /* 0x000fc00000000000 */
[----:B------:R-:W-:-:S00]  /*01c0*/  NOP ;  /* 0x0000000000007918 */ /* 0x000fc00000000000 */
[----:B------:R-:W-:-:S00]  /*01d0*/  NOP ;  /* 0x0000000000007918 */ /* 0x000fc00000000000 */
[----:B------:R-:W-:-:S00]  /*01e0*/  NOP ;  /* 0x0000000000007918 */ /* 0x000fc00000000000 */
[----:B------:R-:W-:-:S00]  /*01f0*/  NOP ;  /* 0x0000000000007918 */ /* 0x000fc00000000000 */
.L_x_4:


//--------------------- .text._Z25unique_idx_calc_threadIdxPi --------------------------
	.section	.text._Z25unique_idx_calc_threadIdxPi,"ax",@progbits
	.align	128
        .global         _Z25unique_idx_calc_threadIdxPi
        .type           _Z25unique_idx_calc_threadIdxPi,@function
        .size           _Z25unique_idx_calc_threadIdxPi,(.L_x_5 - _Z25unique_idx_calc_threadIdxPi)
        .other          _Z25unique_idx_calc_threadIdxPi,@"STO_CUDA_ENTRY STV_DEFAULT"
_Z25unique_idx_calc_threadIdxPi:
.text._Z25unique_idx_calc_threadIdxPi:
[----:B------:R-:W0:Y:S01]  /*0000*/  LDC R1, c[0x0][0x37c] ;  /* 0x0000df00ff017b82 */ /* 0x000e220000000800 */
[----:B------:R-:W1:Y:S07]  /*0010*/  S2R R10, SR_TID.X ;  /* 0x00000000000a7919 */ /* 0x000e6e0000002100 */
[----:B------:R-:W1:Y:S01]  /*0020*/  LDC.64 R2, c[0x0][0x380] ;  /* 0x0000e000ff027b82 */ /* 0x000e620000000a00 */
[----:B------:R-:W2:Y:S01]  /*0030*/  LDCU.64 UR4, c[0x0][0x358] ;  /* 0x00006b00ff0477ac */ /* 0x000ea20008000a00 */
[----:B0-----:R-:W-:Y:S01]  /*0040*/  VIADD R1, R1, 0xfffffff8 ;  /* 0xfffffff801017836 */ /* 0x001fe20000000000 */
[----:B------:R-:W0:Y:S01]  /*0050*/  LDCU.64 UR6, c[0x4][0x8] ;  /* 0x01000100ff0677ac */ /* 0x000e220008000a00 */
[----:B-1----:R-:W-:-:S05]  /*0060*/  IMAD.WIDE.U32 R2, R10, 0x4, R2 ;  /* 0x000000040a027825 */ /* 0x002fca00078e0002 */
[----:B--2---:R-:W2:Y:S01]  /*0070*/  LDG.E R11, desc[UR4][R2.64] ;  /* 0x00000004020b7981 */ /* 0x004ea2000c1e1900 */
[----:B------:R-:W-:Y:S01]  /*0080*/  MOV R0, 0x0 ;  /* 0x0000000000007802 */ /* 0x000fe20000000f00 */
[----:B------:R-:W1:Y:S01]  /*0090*/  LDCU UR4, c[0x0][0x2f8] ;  /* 0x00005f00ff0477ac */ /* 0x000e620008000800 */
[----:B0-----:R-:W-:Y:S01]  /*00a0*/  IMAD.U32 R4, RZ, RZ, UR6 ;  /* 0x00000006ff047e24 */ /* 0x001fe2000f8e00ff */
[----:B------:R-:W-:Y:S01]  /*00b0*/  MOV R5, UR7 ;  /* 0x0000000700057c02 */ /* 0x000fe20008000f00 */
[----:B------:R0:W3:Y:S01]  /*00c0*/  LDC.64 R8, c[0x4][R0] ;  /* 0x0100000000087b82 */ /* 0x0000e20000000a00 */
[----:B------:R-:W4:Y:S01]  /*00d0*/  LDCU UR5, c[0x0][0x2fc] ;  /* 0x00005f80ff0577ac */ /* 0x000f220008000800 */
[----:B-1----:R-:W-:-:S05]  /*00e0*/  IADD3 R6, P0, PT, R1, UR4, RZ ;  /* 0x0000000401067c10 */ /* 0x002fca000ff1e0ff */
[----:B----4-:R-:W-:Y:S01]  /*00f0*/  IMAD.X R7, RZ, RZ, UR5, P0 ;  /* 0x00000005ff077e24 */ /* 0x010fe200080e06ff */
[----:B--23--:R0:W-:Y:S07]  /*0100*/  STL.64 [R1], R10 ;  /* 0x0000000a01007387 */ /* 0x00c1ee0000100a00 */
[----:B------:R-:W-:-:S07]  /*0110*/  LEPC R20, `(.L_x_2) ;  /* 0x000000001014794e */ /* 0x000fce0000000000 */
[----:B0-----:R-:W-:Y:S05]  /*0120*/  CALL.ABS.NOINC R8 ;  /* 0x0000000008007343 */ /* 0x001fea0003c00000 */
.L_x_2:
[----:B------:R-:W-:Y:S05]  /*0130*/  EXIT ;  /* 0x000000000000794d */ /* 0x000fea0003800000 */
.L_x_3:
        /* <DEDUP_REMOVED lines=12> */
.L_x_5:


//--------------------- .nv.global.init           --------------------------
	.section	.nv.global.init,"aw",@progbits
.nv.global.init:
	.type		$str,@object
	.size		$str,($str$1 - $str)
$str:
        /*0000*/ 	.byte	0x74, 0x68, 0x72, 0x65, 0x61, 0x64, 0x49, 0x64, 0x78, 0x20, 0x3a, 0x20, 0x25, 0x64, 0x2c, 0x20
        /*0010*/ 	.byte	0x76, 0x61, 0x6c, 0x75, 0x65, 0x20, 0x3a, 0x20, 0x25, 0x64, 0x20, 0x0a, 0x00
	.type		$str$1,@object
	.size		$str$1,(.L_1 - $str$1)
$str$1:
        /*001d*/ 	.byte	0x62, 0x6c, 0x6f, 0x63, 0x6b, 0x49, 0x64, 0x78, 0x2e, 0x78, 0x20, 0x3a, 0x20, 0x25, 0x64, 0x2c
        /*002d*/ 	.byte	0x20, 0x74, 0x68, 0x72, 0x65, 0x61, 0x64, 0x49, 0x64, 0x78, 0x2e, 0x78, 0x20, 0x3a, 0x20, 0x25
        /*003d*/ 	.byte	0x64, 0x2c, 0x20, 0x67, 0x69, 0x64, 0x20, 0x3a, 0x20, 0x25, 0x64, 0x2c, 0x20, 0x76, 0x61, 0x6c
        /*004d*/ 	.byte	0x75, 0x65, 0x20, 0x3a, 0x20, 0x25, 0x64, 0x20, 0x0a, 0x00
.L_1:


//--------------------- .nv.shared.reserved.0     --------------------------
	.section	.nv.shared.reserved.0,"aw",@nobits
	.weak		__nv_reservedSMEM_offset_0_alias
	.size		__nv_reservedSMEM_offset_0_alias, 0, 64
	.other		__nv_reservedSMEM_offset_0_alias,@"STO_CUDA_RESERVED_SHARED STV_DEFAULT"
__nv_reservedSMEM_offset_0_alias:
	.zero		0
	.zero		64


//--------------------- .nv.constant0._Z22unique_gid_calculationPi --------------------------
	.section	.nv.constant0._Z22unique_gid_calculationPi,"a",@progbits
	.sectionflags	@""
	.align	4
.nv.constant0._Z22unique_gid_calculationPi:
	.zero		904


//--------------------- .nv.constant0._Z25unique_idx_calc_threadIdxPi --------------------------
	.section	.nv.constant0._Z25unique_idx_calc_threadIdxPi,"a",@progbits
	.sectionflags	@""
	.align	4
.nv.constant0._Z25unique_idx_calc_threadIdxPi:
	.zero		904


//--------------------- SYMBOLS --------------------------

	.type		.nv.reservedSmem.offset0,@object
	.size		.nv.reservedSmem.offset0,0x4
	.type		vprintf,@function
